	.headerflags	@"EF_CUDA_TEXMODE_UNIFIED EF_CUDA_64BIT_ADDRESS EF_CUDA_ACCELERATORS EF_CUDA_SM90 EF_CUDA_VIRTUAL_SM(EF_CUDA_SM90)"
	.elftype	@"ET_EXEC"


//--------------------- .nv.info                  --------------------------
	.section	.nv.info,"",@"SHT_CUDA_INFO"
	.align	4


	//----- nvinfo : EIATTR_REGCOUNT
	.align		4
        /*0000*/ 	.byte	0x04, 0x2f
        /*0002*/ 	.short	(.L_1 - .L_0)
	.align		4
.L_0:
        /*0004*/ 	.word	index@(triton_poi_fused_pow_unsqueeze_0)
        /*0008*/ 	.word	0x0000001a


	//----- nvinfo : EIATTR_MIN_STACK_SIZE
	.align		4
.L_1:
        /*000c*/ 	.byte	0x04, 0x12
        /*000e*/ 	.short	(.L_3 - .L_2)
	.align		4
.L_2:
        /*0010*/ 	.word	index@(triton_poi_fused_pow_unsqueeze_0)
        /*0014*/ 	.word	0x00000000


	//----- nvinfo : EIATTR_FRAME_SIZE
	.align		4
.L_3:
        /*0018*/ 	.byte	0x04, 0x11
        /*001a*/ 	.short	(.L_5 - .L_4)
	.align		4
.L_4:
        /*001c*/ 	.word	index@(triton_poi_fused_pow_unsqueeze_0)
        /*0020*/ 	.word	0x00000000


	//----- nvinfo : EIATTR_MIN_STACK_SIZE
	.align		4
.L_5:
        /*0024*/ 	.byte	0x04, 0x12
        /*0026*/ 	.short	(.L_7 - .L_6)
	.align		4
.L_6:
        /*0028*/ 	.word	index@(triton_poi_fused_pow_unsqueeze_0)
        /*002c*/ 	.word	0x00000000
.L_7:


//--------------------- .nv.info.triton_poi_fused_pow_unsqueeze_0 --------------------------
	.section	.nv.info.triton_poi_fused_pow_unsqueeze_0,"",@"SHT_CUDA_INFO"
	.sectionflags	@""
	.align	4


	//----- nvinfo : EIATTR_CUDA_API_VERSION
	.align		4
        /*0000*/ 	.byte	0x04, 0x37
        /*0002*/ 	.short	(.L_9 - .L_8)
.L_8:
        /*0004*/ 	.word	0x0000007c


	//----- nvinfo : EIATTR_KPARAM_INFO
	.align		4
.L_9:
        /*0008*/ 	.byte	0x04, 0x17
        /*000a*/ 	.short	(.L_11 - .L_10)
.L_10:
        /*000c*/ 	.word	0x00000000
        /*0010*/ 	.short	0x0003
        /*0012*/ 	.short	0x0014
        /*0014*/ 	.byte	0x00, 0xf0, 0x11, 0x00


	//----- nvinfo : EIATTR_KPARAM_INFO
	.align		4
.L_11:
        /*0018*/ 	.byte	0x04, 0x17
        /*001a*/ 	.short	(.L_13 - .L_12)
.L_12:
        /*001c*/ 	.word	0x00000000
        /*0020*/ 	.short	0x0002
        /*0022*/ 	.short	0x0010
        /*0024*/ 	.byte	0x00, 0xf0, 0x11, 0x00


	//----- nvinfo : EIATTR_KPARAM_INFO
	.align		4
.L_13:
        /*0028*/ 	.byte	0x04, 0x17
        /*002a*/ 	.short	(.L_15 - .L_14)
.L_14:
        /*002c*/ 	.word	0x00000000
        /*0030*/ 	.short	0x0001
        /*0032*/ 	.short	0x0008
        /*0034*/ 	.byte	0x00, 0xf4, 0x21, 0x00


	//----- nvinfo : EIATTR_KPARAM_INFO
	.align		4
.L_15:
        /*0038*/ 	.byte	0x04, 0x17
        /*003a*/ 	.short	(.L_17 - .L_16)
.L_16:
        /*003c*/ 	.word	0x00000000
        /*0040*/ 	.short	0x0000
        /*0042*/ 	.short	0x0000
        /*0044*/ 	.byte	0x00, 0xf4, 0x21, 0x00


	//----- nvinfo : EIATTR_SPARSE_MMA_MASK
	.align		4
.L_17:
        /*0048*/ 	.byte	0x03, 0x50
        /*004a*/ 	.short	0x0000


	//----- nvinfo : EIATTR_MAXREG_COUNT
	.align		4
        /*004c*/ 	.byte	0x03, 0x1b
        /*004e*/ 	.short	0x00ff


	//----- nvinfo : EIATTR_EXIT_INSTR_OFFSETS
	.align		4
        /*0050*/ 	.byte	0x04, 0x1c
        /*0052*/ 	.short	(.L_19 - .L_18)


	//   ....[0]....
.L_18:
        /*0054*/ 	.word	0x000002a0


	//   ....[1]....
        /*0058*/ 	.word	0x000002c0


	//----- nvinfo : EIATTR_REQNTID
	.align		4
.L_19:
        /*005c*/ 	.byte	0x04, 0x10
        /*005e*/ 	.short	(.L_21 - .L_20)
.L_20:
        /*0060*/ 	.word	0x00000080
        /*0064*/ 	.word	0x00000001
        /*0068*/ 	.word	0x00000001


	//----- nvinfo : EIATTR_CBANK_PARAM_SIZE
	.align		4
.L_21:
        /*006c*/ 	.byte	0x03, 0x19
        /*006e*/ 	.short	0x0018


	//----- nvinfo : EIATTR_PARAM_CBANK
	.align		4
        /*0070*/ 	.byte	0x04, 0x0a
        /*0072*/ 	.short	(.L_23 - .L_22)
	.align		4
.L_22:
        /*0074*/ 	.word	index@(.nv.constant0.triton_poi_fused_pow_unsqueeze_0)
        /*0078*/ 	.short	0x0210
        /*007a*/ 	.short	0x0018


	//----- nvinfo : EIATTR_SW_WAR
	.align		4
.L_23:
        /*007c*/ 	.byte	0x04, 0x36
        /*007e*/ 	.short	(.L_25 - .L_24)
.L_24:
        /*0080*/ 	.word	0x00000008
.L_25:


//--------------------- .nv.callgraph             --------------------------
	.section	.nv.callgraph,"",@"SHT_CUDA_CALLGRAPH"
	.align	4
	.sectionentsize	8
	.align		4
        /*0000*/ 	.word	0x00000000
	.align		4
        /*0004*/ 	.word	0xffffffff
	.align		4
        /*0008*/ 	.word	0x00000000
	.align		4
        /*000c*/ 	.word	0xfffffffe
	.align		4
        /*0010*/ 	.word	0x00000000
	.align		4
        /*0014*/ 	.word	0xfffffffd
	.align		4
        /*0018*/ 	.word	0x00000000
	.align		4
        /*001c*/ 	.word	0xfffffffc


//--------------------- .text.triton_poi_fused_pow_unsqueeze_0 --------------------------
	.section	.text.triton_poi_fused_pow_unsqueeze_0,"ax",@progbits
	.align	128
        .global         triton_poi_fused_pow_unsqueeze_0
        .type           triton_poi_fused_pow_unsqueeze_0,@function
        .size           triton_poi_fused_pow_unsqueeze_0,(.L_x_1 - triton_poi_fused_pow_unsqueeze_0)
        .other          triton_poi_fused_pow_unsqueeze_0,@"STO_CUDA_ENTRY STV_DEFAULT"
triton_poi_fused_pow_unsqueeze_0:
.text.triton_poi_fused_pow_unsqueeze_0:
[----:B------:R-:W0:Y:S02]  /*0000*/  LDC R1, c[0x0][0x28] ;  /* 0x00000a00ff017b82 */ /* 0x000e240000000800 */
[----:B------:R-:W1:Y:S01]  /*0010*/  S2R R6, SR_TID.X ;  /* 0x0000000000067919 */ /* 0x000e620000002100 */
[----:B------:R-:W2:Y:S01]  /*0020*/  S2UR UR5, SR_CTAID.Y ;  /* 0x00000000000579c3 */ /* 0x000ea20000002600 */
[----:B------:R-:W-:Y:S02]  /*0030*/  CS2R R8, SRZ ;  /* 0x0000000000087805 */ /* 0x000fe4000001ff00 */
[----:B------:R-:W-:Y:S01]  /*0040*/  CS2R R10, SRZ ;  /* 0x00000000000a7805 */ /* 0x000fe2000001ff00 */
[----:B------:R-:W2:Y:S04]  /*0050*/  S2R R0, SR_CTAID.Z ;  /* 0x0000000000007919 */ /* 0x000ea80000002700 */
[----:B------:R-:W2:Y:S08]  /*0060*/  LDC R5, c[0x0][0x10] ;  /* 0x00000400ff057b82 */ /* 0x000eb00000000800 */
[----:B------:R-:W3:Y:S08]  /*0070*/  S2UR UR4, SR_CTAID.X ;  /* 0x00000000000479c3 */ /* 0x000ef00000002500 */
[----:B------:R-:W4:Y:S01]  /*0080*/  LDC.64 R2, c[0x0][0x210] ;  /* 0x00008400ff027b82 */ /* 0x000f220000000a00 */
[----:B-1----:R-:W-:-:S07]  /*0090*/  SHF.L.U32 R4, R6, 0x2, RZ ;  /* 0x0000000206047819 */ /* 0x002fce00000006ff */
[----:B------:R-:W1:Y:S01]  /*00a0*/  LDC.64 R16, c[0x0][0x218] ;  /* 0x00008600ff107b82 */ /* 0x000e620000000a00 */
[----:B------:R-:W-:Y:S01]  /*00b0*/  SHF.R.U32.HI R6, RZ, 0x5, R6 ;  /* 0x00000005ff067819 */ /* 0x000fe20000011606 */
[----:B--2---:R-:W-:Y:S01]  /*00c0*/  IMAD R0, R0, R5, UR5 ;  /* 0x0000000500007e24 */ /* 0x004fe2000f8e0205 */
[----:B------:R-:W-:Y:S02]  /*00d0*/  LOP3.LUT R5, R4, 0x7c, RZ, 0xc0, !PT ;  /* 0x0000007c04057812 */ /* 0x000fe400078ec0ff */
[----:B------:R-:W-:Y:S01]  /*00e0*/  SGXT.U32 R4, R6, 0x2 ;  /* 0x000000020604781a */ /* 0x000fe20000000000 */
[----:B---3--:R-:W-:Y:S01]  /*00f0*/  USHF.L.U32 UR4, UR4, 0x3, URZ ;  /* 0x0000000304047899 */ /* 0x008fe2000800063f */
[----:B------:R-:W-:-:S04]  /*0100*/  LEA R0, R0, R5, 0x7 ;  /* 0x0000000500007211 */ /* 0x000fc800078e38ff */
[----:B------:R-:W-:Y:S02]  /*0110*/  ISETP.GE.AND P0, PT, R0, 0x10000, PT ;  /* 0x000100000000780c */ /* 0x000fe40003f06270 */
[----:B------:R-:W-:Y:S01]  /*0120*/  LOP3.LUT R5, R4, UR4, RZ, 0xfc, !PT ;  /* 0x0000000404057c12 */ /* 0x000fe2000f8efcff */
[----:B------:R-:W-:-:S03]  /*0130*/  ULDC.64 UR4, c[0x0][0x208] ;  /* 0x0000820000047ab9 */ /* 0x000fc60000000a00 */
[C---:B------:R-:W-:Y:S02]  /*0140*/  ISETP.LT.AND P1, PT, R5.reuse, 0x8, !P0 ;  /* 0x000000080500780c */ /* 0x040fe40004721270 */
[C---:B------:R-:W-:Y:S02]  /*0150*/  LEA R15, R5.reuse, R0, 0x10 ;  /* 0x00000000050f7211 */ /* 0x040fe400078e80ff */
[----:B------:R-:W-:-:S03]  /*0160*/  LOP3.LUT R5, R5, 0x4, RZ, 0xfc, !PT ;  /* 0x0000000405057812 */ /* 0x000fc600078efcff */
[--C-:B----4-:R-:W-:Y:S01]  /*0170*/  IMAD.WIDE R12, R15, 0x4, R2.reuse ;  /* 0x000000040f0c7825 */ /* 0x110fe200078e0202 */
[C---:B------:R-:W-:Y:S02]  /*0180*/  ISETP.LT.AND P0, PT, R5.reuse, 0x8, !P0 ;  /* 0x000000080500780c */ /* 0x040fe40004701270 */
[----:B------:R-:W-:Y:S02]  /*0190*/  LEA R19, R5, R0, 0x10 ;  /* 0x0000000005137211 */ /* 0x000fe400078e80ff */
[----:B------:R-:W-:Y:S01]  /*01a0*/  CS2R R4, SRZ ;  /* 0x0000000000047805 */ /* 0x000fe2000001ff00 */
[----:B------:R-:W2:Y:S01]  /*01b0*/  @P1 LDG.E.EL.128 R8, desc[UR4][R12.64] ;  /* 0x000000040c081981 */ /* 0x000ea2000c2e1d00 */
[----:B------:R-:W-:Y:S01]  /*01c0*/  CS2R R6, SRZ ;  /* 0x0000000000067805 */ /* 0x000fe2000001ff00 */
[----:B------:R-:W-:-:S06]  /*01d0*/  IMAD.WIDE R2, R19, 0x4, R2 ;  /* 0x0000000413027825 */ /* 0x000fcc00078e0202 */
[----:B------:R-:W3:Y:S01]  /*01e0*/  @P0 LDG.E.EL.128 R4, desc[UR4][R2.64] ;  /* 0x0000000402040981 */ /* 0x000ee2000c2e1d00 */
[----:B-1----:R-:W-:-:S04]  /*01f0*/  IMAD.WIDE R14, R15, 0x4, R16 ;  /* 0x000000040f0e7825 */ /* 0x002fc800078e0210 */
[----:B--2---:R-:W-:Y:S01]  /*0200*/  FMUL R20, R8, R8 ;  /* 0x0000000808147220 */ /* 0x004fe20000400000 */
[----:B------:R-:W-:Y:S01]  /*0210*/  FMUL R21, R9, R9 ;  /* 0x0000000909157220 */ /* 0x000fe20000400000 */
[----:B------:R-:W-:Y:S01]  /*0220*/  FMUL R22, R10, R10 ;  /* 0x0000000a0a167220 */ /* 0x000fe20000400000 */
[----:B------:R-:W-:Y:S01]  /*0230*/  FMUL R23, R11, R11 ;  /* 0x0000000b0b177220 */ /* 0x000fe20000400000 */
[----:B------:R-:W-:-:S04]  /*0240*/  IMAD.WIDE R8, R19, 0x4, R16 ;  /* 0x0000000413087825 */ /* 0x000fc800078e0210 */
[----:B------:R1:W-:Y:S01]  /*0250*/  @P1 STG.E.128 desc[UR4][R14.64], R20 ;  /* 0x000000140e001986 */ /* 0x0003e2000c101d04 */
[----:B---3--:R-:W-:Y:S01]  /*0260*/  FMUL R4, R4, R4 ;  /* 0x0000000404047220 */ /* 0x008fe20000400000 */
[----:B------:R-:W-:Y:S01]  /*0270*/  FMUL R5, R5, R5 ;  /* 0x0000000505057220 */ /* 0x000fe20000400000 */
[----:B------:R-:W-:Y:S01]  /*0280*/  FMUL R6, R6, R6 ;  /* 0x0000000606067220 */ /* 0x000fe20000400000 */
[----:B------:R-:W-:Y:S01]  /*0290*/  FMUL R7, R7, R7 ;  /* 0x0000000707077220 */ /* 0x000fe20000400000 */
[----:B------:R-:W-:Y:S06]  /*02a0*/  @!P0 EXIT ;  /* 0x000000000000894d */ /* 0x000fec0003800000 */
[----:B------:R-:W-:Y:S01]  /*02b0*/  STG.E.128 desc[UR4][R8.64], R4 ;  /* 0x0000000408007986 */ /* 0x000fe2000c101d04 */
[----:B------:R-:W-:Y:S05]  /*02c0*/  EXIT ;  /* 0x000000000000794d */ /* 0x000fea0003800000 */
.L_x_0:
[----:B------:R-:W-:-:S00]  /*02d0*/  BRA `(.L_x_0) ;  /* 0xfffffffc00fc7947 */ /* 0x000fc0000383ffff */
[----:B------:R-:W-:-:S00]  /*02e0*/  NOP ;  /* 0x0000000000007918 */ /* 0x000fc00000000000 */
        /* <DEDUP_REMOVED lines=9> */
.L_x_1:


//--------------------- .nv.constant0.triton_poi_fused_pow_unsqueeze_0 --------------------------
	.section	.nv.constant0.triton_poi_fused_pow_unsqueeze_0,"a",@progbits
	.sectionflags	@""
	.align	4
.nv.constant0.triton_poi_fused_pow_unsqueeze_0:
	.zero		552
